	.headerflags	@"EF_CUDA_TEXMODE_UNIFIED EF_CUDA_64BIT_ADDRESS EF_CUDA_ACCELERATORS EF_CUDA_SM90 EF_CUDA_VIRTUAL_SM(EF_CUDA_SM90)"
	.elftype	@"ET_EXEC"


//--------------------- .nv.info                  --------------------------
	.section	.nv.info,"",@"SHT_CUDA_INFO"
	.align	4


	//----- nvinfo : EIATTR_REGCOUNT
	.align		4
        /*0000*/ 	.byte	0x04, 0x2f
        /*0002*/ 	.short	(.L_1 - .L_0)
	.align		4
.L_0:
        /*0004*/ 	.word	index@(triton_poi_fused_max_pool2d_with_indices_17)
        /*0008*/ 	.word	0x00000010


	//----- nvinfo : EIATTR_MIN_STACK_SIZE
	.align		4
.L_1:
        /*000c*/ 	.byte	0x04, 0x12
        /*000e*/ 	.short	(.L_3 - .L_2)
	.align		4
.L_2:
        /*0010*/ 	.word	index@(triton_poi_fused_max_pool2d_with_indices_17)
        /*0014*/ 	.word	0x00000000


	//----- nvinfo : EIATTR_FRAME_SIZE
	.align		4
.L_3:
        /*0018*/ 	.byte	0x04, 0x11
        /*001a*/ 	.short	(.L_5 - .L_4)
	.align		4
.L_4:
        /*001c*/ 	.word	index@(triton_poi_fused_max_pool2d_with_indices_17)
        /*0020*/ 	.word	0x00000000


	//----- nvinfo : EIATTR_MIN_STACK_SIZE
	.align		4
.L_5:
        /*0024*/ 	.byte	0x04, 0x12
        /*0026*/ 	.short	(.L_7 - .L_6)
	.align		4
.L_6:
        /*0028*/ 	.word	index@(triton_poi_fused_max_pool2d_with_indices_17)
        /*002c*/ 	.word	0x00000000
.L_7:


//--------------------- .nv.info.triton_poi_fused_max_pool2d_with_indices_17 --------------------------
	.section	.nv.info.triton_poi_fused_max_pool2d_with_indices_17,"",@"SHT_CUDA_INFO"
	.sectionflags	@""
	.align	4


	//----- nvinfo : EIATTR_CUDA_API_VERSION
	.align		4
        /*0000*/ 	.byte	0x04, 0x37
        /*0002*/ 	.short	(.L_9 - .L_8)
.L_8:
        /*0004*/ 	.word	0x0000007c


	//----- nvinfo : EIATTR_KPARAM_INFO
	.align		4
.L_9:
        /*0008*/ 	.byte	0x04, 0x17
        /*000a*/ 	.short	(.L_11 - .L_10)
.L_10:
        /*000c*/ 	.word	0x00000000
        /*0010*/ 	.short	0x0003
        /*0012*/ 	.short	0x0018
        /*0014*/ 	.byte	0x00, 0xf0, 0x11, 0x00


	//----- nvinfo : EIATTR_KPARAM_INFO
	.align		4
.L_11:
        /*0018*/ 	.byte	0x04, 0x17
        /*001a*/ 	.short	(.L_13 - .L_12)
.L_12:
        /*001c*/ 	.word	0x00000000
        /*0020*/ 	.short	0x0002
        /*0022*/ 	.short	0x0010
        /*0024*/ 	.byte	0x00, 0xf4, 0x21, 0x00


	//----- nvinfo : EIATTR_KPARAM_INFO
	.align		4
.L_13:
        /*0028*/ 	.byte	0x04, 0x17
        /*002a*/ 	.short	(.L_15 - .L_14)
.L_14:
        /*002c*/ 	.word	0x00000000
        /*0030*/ 	.short	0x0001
        /*0032*/ 	.short	0x0008
        /*0034*/ 	.byte	0x00, 0xf4, 0x21, 0x00


	//----- nvinfo : EIATTR_KPARAM_INFO
	.align		4
.L_15:
        /*0038*/ 	.byte	0x04, 0x17
        /*003a*/ 	.short	(.L_17 - .L_16)
.L_16:
        /*003c*/ 	.word	0x00000000
        /*0040*/ 	.short	0x0000
        /*0042*/ 	.short	0x0000
        /*0044*/ 	.byte	0x00, 0xf4, 0x21, 0x00


	//----- nvinfo : EIATTR_SPARSE_MMA_MASK
	.align		4
.L_17:
        /*0048*/ 	.byte	0x03, 0x50
        /*004a*/ 	.short	0x0000


	//----- nvinfo : EIATTR_MAXREG_COUNT
	.align		4
        /*004c*/ 	.byte	0x03, 0x1b
        /*004e*/ 	.short	0x00ff


	//----- nvinfo : EIATTR_EXIT_INSTR_OFFSETS
	.align		4
        /*0050*/ 	.byte	0x04, 0x1c
        /*0052*/ 	.short	(.L_19 - .L_18)


	//   ....[0]....
.L_18:
        /*0054*/ 	.word	0x00000410


	//----- nvinfo : EIATTR_REQNTID
	.align		4
.L_19:
        /*0058*/ 	.byte	0x04, 0x10
        /*005a*/ 	.short	(.L_21 - .L_20)
.L_20:
        /*005c*/ 	.word	0x00000080
        /*0060*/ 	.word	0x00000001
        /*0064*/ 	.word	0x00000001


	//----- nvinfo : EIATTR_CBANK_PARAM_SIZE
	.align		4
.L_21:
        /*0068*/ 	.byte	0x03, 0x19
        /*006a*/ 	.short	0x001c


	//----- nvinfo : EIATTR_PARAM_CBANK
	.align		4
        /*006c*/ 	.byte	0x04, 0x0a
        /*006e*/ 	.short	(.L_23 - .L_22)
	.align		4
.L_22:
        /*0070*/ 	.word	index@(.nv.constant0.triton_poi_fused_max_pool2d_with_indices_17)
        /*0074*/ 	.short	0x0210
        /*0076*/ 	.short	0x001c


	//----- nvinfo : EIATTR_SW_WAR
	.align		4
.L_23:
        /*0078*/ 	.byte	0x04, 0x36
        /*007a*/ 	.short	(.L_25 - .L_24)
.L_24:
        /*007c*/ 	.word	0x00000008
.L_25:


//--------------------- .nv.callgraph             --------------------------
	.section	.nv.callgraph,"",@"SHT_CUDA_CALLGRAPH"
	.align	4
	.sectionentsize	8
	.align		4
        /*0000*/ 	.word	0x00000000
	.align		4
        /*0004*/ 	.word	0xffffffff
	.align		4
        /*0008*/ 	.word	0x00000000
	.align		4
        /*000c*/ 	.word	0xfffffffe
	.align		4
        /*0010*/ 	.word	0x00000000
	.align		4
        /*0014*/ 	.word	0xfffffffd
	.align		4
        /*0018*/ 	.word	0x00000000
	.align		4
        /*001c*/ 	.word	0xfffffffc


//--------------------- .text.triton_poi_fused_max_pool2d_with_indices_17 --------------------------
	.section	.text.triton_poi_fused_max_pool2d_with_indices_17,"ax",@progbits
	.align	128
        .global         triton_poi_fused_max_pool2d_with_indices_17
        .type           triton_poi_fused_max_pool2d_with_indices_17,@function
        .size           triton_poi_fused_max_pool2d_with_indices_17,(.L_x_1 - triton_poi_fused_max_pool2d_with_indices_17)
        .other          triton_poi_fused_max_pool2d_with_indices_17,@"STO_CUDA_ENTRY STV_DEFAULT"
triton_poi_fused_max_pool2d_with_indices_17:
.text.triton_poi_fused_max_pool2d_with_indices_17:
[----:B------:R-:W-:Y:S01]  /*0000*/  LDC R1, c[0x0][0x28] ;  /* 0x00000a00ff017b82 */ /* 0x000fe20000000800 */
[----:B------:R-:W1:Y:S01]  /*0010*/  S2R R0, SR_TID.X ;  /* 0x0000000000007919 */ /* 0x000e620000002100 */
[----:B------:R-:W-:Y:S01]  /*0020*/  ULDC.64 UR4, c[0x0][0x208] ;  /* 0x0000820000047ab9 */ /* 0x000fe20000000a00 */
[----:B------:R-:W-:Y:S01]  /*0030*/  ULDC.64 UR6, c[0x0][0x220] ;  /* 0x0000880000067ab9 */ /* 0x000fe20000000a00 */
[----:B------:R-:W2:Y:S01]  /*0040*/  S2R R3, SR_CTAID.X ;  /* 0x0000000000037919 */ /* 0x000ea20000002500 */
[----:B-1----:R-:W-:Y:S01]  /*0050*/  IMAD.SHL.U32 R0, R0, 0x2, RZ ;  /* 0x0000000200007824 */ /* 0x002fe200078e00ff */
[----:B--2---:R-:W-:-:S04]  /*0060*/  SHF.R.S32.HI R5, RZ, 0x17, R3 ;  /* 0x00000017ff057819 */ /* 0x004fc80000011403 */
[----:B------:R-:W-:Y:S02]  /*0070*/  LOP3.LUT R0, R0, 0xfe, RZ, 0xc0, !PT ;  /* 0x000000fe00007812 */ /* 0x000fe400078ec0ff */
[----:B------:R-:W-:-:S03]  /*0080*/  SGXT R5, R5, 0x1 ;  /* 0x000000010505781a */ /* 0x000fc60000000200 */
[----:B------:R-:W-:-:S05]  /*0090*/  IMAD R0, R3, 0x100, R0 ;  /* 0x0000010003007824 */ /* 0x000fca00078e0200 */
[----:B------:R-:W-:Y:S02]  /*00a0*/  SHF.R.S32.HI R3, RZ, 0x1f, R0 ;  /* 0x0000001fff037819 */ /* 0x000fe40000011400 */
[-C--:B------:R-:W-:Y:S02]  /*00b0*/  LEA.HI R6, R5, R0.reuse, RZ, 0xa ;  /* 0x0000000005067211 */ /* 0x080fe400078f50ff */
[----:B------:R-:W-:Y:S02]  /*00c0*/  LEA.HI R4, R3, R0, RZ, 0x7 ;  /* 0x0000000003047211 */ /* 0x000fe400078f38ff */
[----:B------:R-:W1:Y:S01]  /*00d0*/  LDC.64 R2, c[0x0][0x210] ;  /* 0x00008400ff027b82 */ /* 0x000e620000000a00 */
[----:B------:R-:W-:Y:S01]  /*00e0*/  IMAD.SHL.U32 R7, R6, 0x4, RZ ;  /* 0x0000000406077824 */ /* 0x000fe200078e00ff */
[----:B------:R-:W-:-:S04]  /*00f0*/  SHF.R.S32.HI R5, RZ, 0x7, R4 ;  /* 0x00000007ff057819 */ /* 0x000fc80000011404 */
[----:B------:R-:W-:Y:S02]  /*0100*/  LEA.HI R6, R5, R5, RZ, 0x3 ;  /* 0x0000000505067211 */ /* 0x000fe400078f18ff */
[----:B------:R-:W-:Y:S02]  /*0110*/  LOP3.LUT R8, R7, 0xfffff000, RZ, 0xc0, !PT ;  /* 0xfffff00007087812 */ /* 0x000fe400078ec0ff */
[----:B------:R-:W-:Y:S02]  /*0120*/  LOP3.LUT R7, R4, 0xffffff80, RZ, 0xc0, !PT ;  /* 0xffffff8004077812 */ /* 0x000fe400078ec0ff */
[----:B------:R-:W-:Y:S02]  /*0130*/  LOP3.LUT R6, R6, 0xfffff8, RZ, 0xc0, !PT ;  /* 0x00fffff806067812 */ /* 0x000fe400078ec0ff */
[----:B------:R-:W-:-:S03]  /*0140*/  IADD3 R7, R8, R0, -R7 ;  /* 0x0000000008077210 */ /* 0x000fc60007ffe807 */
[----:B------:R-:W-:-:S04]  /*0150*/  IMAD.IADD R6, R5, 0x1, -R6 ;  /* 0x0000000105067824 */ /* 0x000fc800078e0a06 */
[----:B------:R-:W-:-:S04]  /*0160*/  IMAD R11, R6, 0x100, R7 ;  /* 0x00000100060b7824 */ /* 0x000fc800078e0207 */
[C---:B------:R-:W-:Y:S02]  /*0170*/  VIADD R9, R11.reuse, 0x80 ;  /* 0x000000800b097836 */ /* 0x040fe40000000000 */
[----:B-1----:R-:W-:-:S04]  /*0180*/  IMAD.WIDE R6, R11, 0x4, R2 ;  /* 0x000000040b067825 */ /* 0x002fc800078e0202 */
[--C-:B------:R-:W-:Y:S02]  /*0190*/  IMAD.WIDE R8, R9, 0x4, R2.reuse ;  /* 0x0000000409087825 */ /* 0x100fe400078e0202 */
[----:B------:R-:W2:Y:S02]  /*01a0*/  LDG.E.64 R6, desc[UR4][R6.64] ;  /* 0x0000000406067981 */ /* 0x000ea4000c1e1b00 */
[----:B------:R-:W-:Y:S02]  /*01b0*/  VIADD R5, R11, 0x800 ;  /* 0x000008000b057836 */ /* 0x000fe40000000000 */
[----:B------:R1:W2:Y:S02]  /*01c0*/  LDG.E.64 R12, desc[UR4][R8.64] ;  /* 0x00000004080c7981 */ /* 0x0002a4000c1e1b00 */
[----:B------:R-:W-:-:S04]  /*01d0*/  IMAD.WIDE R4, R5, 0x4, R2 ;  /* 0x0000000405047825 */ /* 0x000fc800078e0202 */
[----:B------:R-:W-:Y:S02]  /*01e0*/  VIADD R11, R11, 0x880 ;  /* 0x000008800b0b7836 */ /* 0x000fe40000000000 */
[----:B------:R-:W3:Y:S02]  /*01f0*/  LDG.E.64 R4, desc[UR4][R4.64] ;  /* 0x0000000404047981 */ /* 0x000ee4000c1e1b00 */
[----:B------:R-:W-:Y:S01]  /*0200*/  IMAD.WIDE R2, R11, 0x4, R2 ;  /* 0x000000040b027825 */ /* 0x000fe200078e0202 */
[----:B-1----:R-:W1:Y:S05]  /*0210*/  LDC.64 R8, c[0x0][0x218] ;  /* 0x00008600ff087b82 */ /* 0x002e6a0000000a00 */
[----:B------:R-:W4:Y:S01]  /*0220*/  LDG.E.64 R2, desc[UR4][R2.64] ;  /* 0x0000000402027981 */ /* 0x000f22000c1e1b00 */
[----:B--2---:R-:W-:-:S02]  /*0230*/  FSETP.GT.AND P4, PT, R13, R7, PT ;  /* 0x000000070d00720b */ /* 0x004fc40003f84000 */
[----:B------:R-:W-:Y:S02]  /*0240*/  FSETP.GT.AND P3, PT, R12, R6, PT ;  /* 0x000000060c00720b */ /* 0x000fe40003f64000 */
[----:B------:R-:W-:Y:S02]  /*0250*/  FSETP.NAN.AND P0, PT, R13, R13, PT ;  /* 0x0000000d0d00720b */ /* 0x000fe40003f08000 */
[----:B---3--:R-:W-:Y:S02]  /*0260*/  FSETP.NAN.AND P6, PT, R5, R5, PT ;  /* 0x000000050500720b */ /* 0x008fe40003fc8000 */
[----:B------:R-:W-:Y:S02]  /*0270*/  FSETP.NAN.AND P5, PT, R4, R4, PT ;  /* 0x000000040400720b */ /* 0x000fe40003fa8000 */
[----:B------:R-:W-:-:S03]  /*0280*/  FSETP.NAN.AND P1, PT, R12, R12, PT ;  /* 0x0000000c0c00720b */ /* 0x000fc60003f28000 */
[----:B------:R-:W-:Y:S02]  /*0290*/  @!P4 SEL R13, R13, R7, P0 ;  /* 0x000000070d0dc207 */ /* 0x000fe40000000000 */
[----:B------:R-:W-:Y:S02]  /*02a0*/  @!P3 SEL R12, R12, R6, P1 ;  /* 0x000000060c0cb207 */ /* 0x000fe40000800000 */
[----:B------:R-:W-:Y:S02]  /*02b0*/  FSETP.GEU.AND P0, PT, R13, R5, PT ;  /* 0x000000050d00720b */ /* 0x000fe40003f0e000 */
[----:B----4-:R-:W-:Y:S02]  /*02c0*/  FSETP.NAN.AND P1, PT, R2, R2, PT ;  /* 0x000000020200720b */ /* 0x010fe40003f28000 */
[----:B------:R-:W-:Y:S02]  /*02d0*/  FSETP.GEU.AND P2, PT, R12, R4, PT ;  /* 0x000000040c00720b */ /* 0x000fe40003f4e000 */
[----:B------:R-:W-:-:S02]  /*02e0*/  @!P6 SEL R5, R5, R13, !P0 ;  /* 0x0000000d0505e207 */ /* 0x000fc40004000000 */
[----:B------:R-:W-:Y:S02]  /*02f0*/  FSETP.NAN.AND P6, PT, R3, R3, PT ;  /* 0x000000030300720b */ /* 0x000fe40003fc8000 */
[----:B------:R-:W-:Y:S02]  /*0300*/  SEL R7, RZ, 0x1, !P4 ;  /* 0x00000001ff077807 */ /* 0x000fe40006000000 */
[----:B------:R-:W-:Y:S02]  /*0310*/  @!P5 SEL R4, R4, R12, !P2 ;  /* 0x0000000c0404d207 */ /* 0x000fe40005000000 */
[----:B------:R-:W-:Y:S02]  /*0320*/  SEL R6, RZ, 0x1, !P3 ;  /* 0x00000001ff067807 */ /* 0x000fe40005800000 */
[----:B------:R-:W-:Y:S02]  /*0330*/  SEL R7, R7, 0x2, P0 ;  /* 0x0000000207077807 */ /* 0x000fe40000000000 */
[----:B------:R-:W-:-:S02]  /*0340*/  FSETP.GEU.AND P3, PT, R4, R2, PT ;  /* 0x000000020400720b */ /* 0x000fc40003f6e000 */
[----:B------:R-:W-:Y:S02]  /*0350*/  SEL R10, R6, 0x2, P2 ;  /* 0x00000002060a7807 */ /* 0x000fe40001000000 */
[----:B------:R-:W-:Y:S02]  /*0360*/  FSETP.GEU.AND P0, PT, R5, R3, PT ;  /* 0x000000030500720b */ /* 0x000fe40003f0e000 */
[----:B------:R-:W-:Y:S02]  /*0370*/  @!P1 SEL R2, R2, R4, !P3 ;  /* 0x0000000402029207 */ /* 0x000fe40005800000 */
[----:B------:R-:W-:Y:S02]  /*0380*/  SEL R10, R10, 0x3, P3 ;  /* 0x000000030a0a7807 */ /* 0x000fe40001800000 */
[----:B------:R-:W-:Y:S02]  /*0390*/  SEL R11, R7, 0x3, P0 ;  /* 0x00000003070b7807 */ /* 0x000fe40000000000 */
[----:B------:R-:W-:-:S02]  /*03a0*/  IADD3 R6, P1, R0, UR6, RZ ;  /* 0x0000000600067c10 */ /* 0x000fc4000ff3e0ff */
[----:B------:R-:W-:Y:S01]  /*03b0*/  @!P6 SEL R3, R3, R5, !P0 ;  /* 0x000000050303e207 */ /* 0x000fe20004000000 */
[C---:B-1----:R-:W-:Y:S01]  /*03c0*/  IMAD.WIDE R4, R0.reuse, 0x4, R8 ;  /* 0x0000000400047825 */ /* 0x042fe200078e0208 */
[----:B------:R-:W-:-:S03]  /*03d0*/  LEA.HI.X.SX32 R7, R0, UR7, 0x1, P1 ;  /* 0x0000000700077c11 */ /* 0x000fc600088f0eff */
[----:B------:R-:W-:Y:S01]  /*03e0*/  IMAD R11, R11, 0x100, R10 ;  /* 0x000001000b0b7824 */ /* 0x000fe200078e020a */
[----:B------:R-:W-:Y:S04]  /*03f0*/  STG.E.64 desc[UR4][R4.64], R2 ;  /* 0x0000000204007986 */ /* 0x000fe8000c101b04 */
[----:B------:R-:W-:Y:S01]  /*0400*/  STG.E.U16 desc[UR4][R6.64], R11 ;  /* 0x0000000b06007986 */ /* 0x000fe2000c101504 */
[----:B------:R-:W-:Y:S05]  /*0410*/  EXIT ;  /* 0x000000000000794d */ /* 0x000fea0003800000 */
.L_x_0:
[----:B------:R-:W-:-:S00]  /*0420*/  BRA `(.L_x_0) ;  /* 0xfffffffc00fc7947 */ /* 0x000fc0000383ffff */
[----:B------:R-:W-:-:S00]  /*0430*/  NOP ;  /* 0x0000000000007918 */ /* 0x000fc00000000000 */
        /* <DEDUP_REMOVED lines=12> */
.L_x_1:


//--------------------- .nv.constant0.triton_poi_fused_max_pool2d_with_indices_17 --------------------------
	.section	.nv.constant0.triton_poi_fused_max_pool2d_with_indices_17,"a",@progbits
	.sectionflags	@""
	.align	4
.nv.constant0.triton_poi_fused_max_pool2d_with_indices_17:
	.zero		556
